//
// Generated by NVIDIA NVVM Compiler
//
// Compiler Build ID: CL-36424714
// Cuda compilation tools, release 13.0, V13.0.88
// Based on NVVM 20.0.0
//

.version 9.0
.target sm_100
.address_size 64

	// .globl	_Z6vecAddPdS_S_i

.visible .entry _Z6vecAddPdS_S_i(
	.param .u64 .ptr .align 1 _Z6vecAddPdS_S_i_param_0,
	.param .u64 .ptr .align 1 _Z6vecAddPdS_S_i_param_1,
	.param .u64 .ptr .align 1 _Z6vecAddPdS_S_i_param_2,
	.param .u32 _Z6vecAddPdS_S_i_param_3
)
{
	.reg .pred 	%p<18>;
	.reg .b32 	%r<47>;
	.reg .b64 	%rd<135>;
	.reg .b64 	%fd<97>;

	ld.param.u64 	%rd4, [_Z6vecAddPdS_S_i_param_0];
	ld.param.u64 	%rd5, [_Z6vecAddPdS_S_i_param_1];
	ld.param.u64 	%rd6, [_Z6vecAddPdS_S_i_param_2];
	ld.param.u32 	%r4, [_Z6vecAddPdS_S_i_param_3];
	cvta.to.global.u64 	%rd1, %rd6;
	cvta.to.global.u64 	%rd2, %rd5;
	cvta.to.global.u64 	%rd3, %rd4;
	mov.u32 	%r5, %ctaid.x;
	mov.u32 	%r6, %ntid.x;
	mov.u32 	%r7, %tid.x;
	mad.lo.s32 	%r1, %r5, %r6, %r7;
	shr.s32 	%r8, %r4, 31;
	shr.u32 	%r9, %r8, 28;
	add.s32 	%r10, %r4, %r9;
	shr.s32 	%r2, %r10, 4;
	setp.ge.s32 	%p1, %r1, %r2;
	@%p1 bra 	$L__BB0_49;
	and.b32  	%r3, %r1, 1;
	setp.eq.b32 	%p2, %r3, 1;
	@%p2 bra 	$L__BB0_3;
	mul.wide.s32 	%rd11, %r1, 8;
	add.s64 	%rd12, %rd3, %rd11;
	ld.global.f64 	%fd4, [%rd12];
	add.s64 	%rd13, %rd2, %rd11;
	ld.global.f64 	%fd5, [%rd13];
	add.f64 	%fd6, %fd4, %fd5;
	add.s64 	%rd14, %rd1, %rd11;
	st.global.f64 	[%rd14], %fd6;
	bra.uni 	$L__BB0_4;
$L__BB0_3:
	mul.wide.s32 	%rd7, %r1, 8;
	add.s64 	%rd8, %rd3, %rd7;
	ld.global.f64 	%fd1, [%rd8];
	add.s64 	%rd9, %rd2, %rd7;
	ld.global.f64 	%fd2, [%rd9];
	sub.f64 	%fd3, %fd1, %fd2;
	add.s64 	%rd10, %rd1, %rd7;
	st.global.f64 	[%rd10], %fd3;
$L__BB0_4:
	setp.eq.s32 	%p3, %r3, 0;
	@%p3 bra 	$L__BB0_6;
	add.s32 	%r11, %r2, %r1;
	mul.wide.s32 	%rd15, %r11, 8;
	add.s64 	%rd16, %rd3, %rd15;
	ld.global.f64 	%fd7, [%rd16];
	add.s64 	%rd17, %rd2, %rd15;
	ld.global.f64 	%fd8, [%rd17];
	sub.f64 	%fd9, %fd7, %fd8;
	add.s64 	%rd18, %rd1, %rd15;
	st.global.f64 	[%rd18], %fd9;
	bra.uni 	$L__BB0_7;
$L__BB0_6:
	add.s32 	%r12, %r2, %r1;
	mul.wide.s32 	%rd19, %r12, 8;
	add.s64 	%rd20, %rd3, %rd19;
	ld.global.f64 	%fd10, [%rd20];
	add.s64 	%rd21, %rd2, %rd19;
	ld.global.f64 	%fd11, [%rd21];
	add.f64 	%fd12, %fd10, %fd11;
	add.s64 	%rd22, %rd1, %rd19;
	st.global.f64 	[%rd22], %fd12;
$L__BB0_7:
	setp.eq.s32 	%p4, %r3, 0;
	@%p4 bra 	$L__BB0_9;
	shl.b32 	%r13, %r2, 1;
	add.s32 	%r14, %r13, %r1;
	mul.wide.s32 	%rd23, %r14, 8;
	add.s64 	%rd24, %rd3, %rd23;
	ld.global.f64 	%fd13, [%rd24];
	add.s64 	%rd25, %rd2, %rd23;
	ld.global.f64 	%fd14, [%rd25];
	sub.f64 	%fd15, %fd13, %fd14;
	add.s64 	%rd26, %rd1, %rd23;
	st.global.f64 	[%rd26], %fd15;
	bra.uni 	$L__BB0_10;
$L__BB0_9:
	shl.b32 	%r15, %r2, 1;
	add.s32 	%r16, %r15, %r1;
	mul.wide.s32 	%rd27, %r16, 8;
	add.s64 	%rd28, %rd3, %rd27;
	ld.global.f64 	%fd16, [%rd28];
	add.s64 	%rd29, %rd2, %rd27;
	ld.global.f64 	%fd17, [%rd29];
	add.f64 	%fd18, %fd16, %fd17;
	add.s64 	%rd30, %rd1, %rd27;
	st.global.f64 	[%rd30], %fd18;
$L__BB0_10:
	setp.eq.s32 	%p5, %r3, 0;
	@%p5 bra 	$L__BB0_12;
	mad.lo.s32 	%r17, %r2, 3, %r1;
	mul.wide.s32 	%rd31, %r17, 8;
	add.s64 	%rd32, %rd3, %rd31;
	ld.global.f64 	%fd19, [%rd32];
	add.s64 	%rd33, %rd2, %rd31;
	ld.global.f64 	%fd20, [%rd33];
	sub.f64 	%fd21, %fd19, %fd20;
	add.s64 	%rd34, %rd1, %rd31;
	st.global.f64 	[%rd34], %fd21;
	bra.uni 	$L__BB0_13;
$L__BB0_12:
	mad.lo.s32 	%r18, %r2, 3, %r1;
	mul.wide.s32 	%rd35, %r18, 8;
	add.s64 	%rd36, %rd3, %rd35;
	ld.global.f64 	%fd22, [%rd36];
	add.s64 	%rd37, %rd2, %rd35;
	ld.global.f64 	%fd23, [%rd37];
	add.f64 	%fd24, %fd22, %fd23;
	add.s64 	%rd38, %rd1, %rd35;
	st.global.f64 	[%rd38], %fd24;
$L__BB0_13:
	setp.eq.s32 	%p6, %r3, 0;
	@%p6 bra 	$L__BB0_15;
	shl.b32 	%r19, %r2, 2;
	add.s32 	%r20, %r19, %r1;
	mul.wide.s32 	%rd39, %r20, 8;
	add.s64 	%rd40, %rd3, %rd39;
	ld.global.f64 	%fd25, [%rd40];
	add.s64 	%rd41, %rd2, %rd39;
	ld.global.f64 	%fd26, [%rd41];
	sub.f64 	%fd27, %fd25, %fd26;
	add.s64 	%rd42, %rd1, %rd39;
	st.global.f64 	[%rd42], %fd27;
	bra.uni 	$L__BB0_16;
$L__BB0_15:
	shl.b32 	%r21, %r2, 2;
	add.s32 	%r22, %r21, %r1;
	mul.wide.s32 	%rd43, %r22, 8;
	add.s64 	%rd44, %rd3, %rd43;
	ld.global.f64 	%fd28, [%rd44];
	add.s64 	%rd45, %rd2, %rd43;
	ld.global.f64 	%fd29, [%rd45];
	add.f64 	%fd30, %fd28, %fd29;
	add.s64 	%rd46, %rd1, %rd43;
	st.global.f64 	[%rd46], %fd30;
$L__BB0_16:
	setp.eq.s32 	%p7, %r3, 0;
	@%p7 bra 	$L__BB0_18;
	mad.lo.s32 	%r23, %r2, 5, %r1;
	mul.wide.s32 	%rd47, %r23, 8;
	add.s64 	%rd48, %rd3, %rd47;
	ld.global.f64 	%fd31, [%rd48];
	add.s64 	%rd49, %rd2, %rd47;
	ld.global.f64 	%fd32, [%rd49];
	sub.f64 	%fd33, %fd31, %fd32;
	add.s64 	%rd50, %rd1, %rd47;
	st.global.f64 	[%rd50], %fd33;
	bra.uni 	$L__BB0_19;
$L__BB0_18:
	mad.lo.s32 	%r24, %r2, 5, %r1;
	mul.wide.s32 	%rd51, %r24, 8;
	add.s64 	%rd52, %rd3, %rd51;
	ld.global.f64 	%fd34, [%rd52];
	add.s64 	%rd53, %rd2, %rd51;
	ld.global.f64 	%fd35, [%rd53];
	add.f64 	%fd36, %fd34, %fd35;
	add.s64 	%rd54, %rd1, %rd51;
	st.global.f64 	[%rd54], %fd36;
$L__BB0_19:
	setp.eq.s32 	%p8, %r3, 0;
	@%p8 bra 	$L__BB0_21;
	mad.lo.s32 	%r25, %r2, 6, %r1;
	mul.wide.s32 	%rd55, %r25, 8;
	add.s64 	%rd56, %rd3, %rd55;
	ld.global.f64 	%fd37, [%rd56];
	add.s64 	%rd57, %rd2, %rd55;
	ld.global.f64 	%fd38, [%rd57];
	sub.f64 	%fd39, %fd37, %fd38;
	add.s64 	%rd58, %rd1, %rd55;
	st.global.f64 	[%rd58], %fd39;
	bra.uni 	$L__BB0_22;
$L__BB0_21:
	mad.lo.s32 	%r26, %r2, 6, %r1;
	mul.wide.s32 	%rd59, %r26, 8;
	add.s64 	%rd60, %rd3, %rd59;
	ld.global.f64 	%fd40, [%rd60];
	add.s64 	%rd61, %rd2, %rd59;
	ld.global.f64 	%fd41, [%rd61];
	add.f64 	%fd42, %fd40, %fd41;
	add.s64 	%rd62, %rd1, %rd59;
	st.global.f64 	[%rd62], %fd42;
$L__BB0_22:
	setp.eq.s32 	%p9, %r3, 0;
	@%p9 bra 	$L__BB0_24;
	mad.lo.s32 	%r27, %r2, 7, %r1;
	mul.wide.s32 	%rd63, %r27, 8;
	add.s64 	%rd64, %rd3, %rd63;
	ld.global.f64 	%fd43, [%rd64];
	add.s64 	%rd65, %rd2, %rd63;
	ld.global.f64 	%fd44, [%rd65];
	sub.f64 	%fd45, %fd43, %fd44;
	add.s64 	%rd66, %rd1, %rd63;
	st.global.f64 	[%rd66], %fd45;
	bra.uni 	$L__BB0_25;
$L__BB0_24:
	mad.lo.s32 	%r28, %r2, 7, %r1;
	mul.wide.s32 	%rd67, %r28, 8;
	add.s64 	%rd68, %rd3, %rd67;
	ld.global.f64 	%fd46, [%rd68];
	add.s64 	%rd69, %rd2, %rd67;
	ld.global.f64 	%fd47, [%rd69];
	add.f64 	%fd48, %fd46, %fd47;
	add.s64 	%rd70, %rd1, %rd67;
	st.global.f64 	[%rd70], %fd48;
$L__BB0_25:
	setp.eq.s32 	%p10, %r3, 0;
	@%p10 bra 	$L__BB0_27;
	shl.b32 	%r29, %r2, 3;
	add.s32 	%r30, %r29, %r1;
	mul.wide.s32 	%rd71, %r30, 8;
	add.s64 	%rd72, %rd3, %rd71;
	ld.global.f64 	%fd49, [%rd72];
	add.s64 	%rd73, %rd2, %rd71;
	ld.global.f64 	%fd50, [%rd73];
	sub.f64 	%fd51, %fd49, %fd50;
	add.s64 	%rd74, %rd1, %rd71;
	st.global.f64 	[%rd74], %fd51;
	bra.uni 	$L__BB0_28;
$L__BB0_27:
	shl.b32 	%r31, %r2, 3;
	add.s32 	%r32, %r31, %r1;
	mul.wide.s32 	%rd75, %r32, 8;
	add.s64 	%rd76, %rd3, %rd75;
	ld.global.f64 	%fd52, [%rd76];
	add.s64 	%rd77, %rd2, %rd75;
	ld.global.f64 	%fd53, [%rd77];
	add.f64 	%fd54, %fd52, %fd53;
	add.s64 	%rd78, %rd1, %rd75;
	st.global.f64 	[%rd78], %fd54;
$L__BB0_28:
	setp.eq.s32 	%p11, %r3, 0;
	@%p11 bra 	$L__BB0_30;
	mad.lo.s32 	%r33, %r2, 9, %r1;
	mul.wide.s32 	%rd79, %r33, 8;
	add.s64 	%rd80, %rd3, %rd79;
	ld.global.f64 	%fd55, [%rd80];
	add.s64 	%rd81, %rd2, %rd79;
	ld.global.f64 	%fd56, [%rd81];
	sub.f64 	%fd57, %fd55, %fd56;
	add.s64 	%rd82, %rd1, %rd79;
	st.global.f64 	[%rd82], %fd57;
	bra.uni 	$L__BB0_31;
$L__BB0_30:
	mad.lo.s32 	%r34, %r2, 9, %r1;
	mul.wide.s32 	%rd83, %r34, 8;
	add.s64 	%rd84, %rd3, %rd83;
	ld.global.f64 	%fd58, [%rd84];
	add.s64 	%rd85, %rd2, %rd83;
	ld.global.f64 	%fd59, [%rd85];
	add.f64 	%fd60, %fd58, %fd59;
	add.s64 	%rd86, %rd1, %rd83;
	st.global.f64 	[%rd86], %fd60;
$L__BB0_31:
	setp.eq.s32 	%p12, %r3, 0;
	@%p12 bra 	$L__BB0_33;
	mad.lo.s32 	%r35, %r2, 10, %r1;
	mul.wide.s32 	%rd87, %r35, 8;
	add.s64 	%rd88, %rd3, %rd87;
	ld.global.f64 	%fd61, [%rd88];
	add.s64 	%rd89, %rd2, %rd87;
	ld.global.f64 	%fd62, [%rd89];
	sub.f64 	%fd63, %fd61, %fd62;
	add.s64 	%rd90, %rd1, %rd87;
	st.global.f64 	[%rd90], %fd63;
	bra.uni 	$L__BB0_34;
$L__BB0_33:
	mad.lo.s32 	%r36, %r2, 10, %r1;
	mul.wide.s32 	%rd91, %r36, 8;
	add.s64 	%rd92, %rd3, %rd91;
	ld.global.f64 	%fd64, [%rd92];
	add.s64 	%rd93, %rd2, %rd91;
	ld.global.f64 	%fd65, [%rd93];
	add.f64 	%fd66, %fd64, %fd65;
	add.s64 	%rd94, %rd1, %rd91;
	st.global.f64 	[%rd94], %fd66;
$L__BB0_34:
	setp.eq.s32 	%p13, %r3, 0;
	@%p13 bra 	$L__BB0_36;
	mad.lo.s32 	%r37, %r2, 11, %r1;
	mul.wide.s32 	%rd95, %r37, 8;
	add.s64 	%rd96, %rd3, %rd95;
	ld.global.f64 	%fd67, [%rd96];
	add.s64 	%rd97, %rd2, %rd95;
	ld.global.f64 	%fd68, [%rd97];
	sub.f64 	%fd69, %fd67, %fd68;
	add.s64 	%rd98, %rd1, %rd95;
	st.global.f64 	[%rd98], %fd69;
	bra.uni 	$L__BB0_37;
$L__BB0_36:
	mad.lo.s32 	%r38, %r2, 11, %r1;
	mul.wide.s32 	%rd99, %r38, 8;
	add.s64 	%rd100, %rd3, %rd99;
	ld.global.f64 	%fd70, [%rd100];
	add.s64 	%rd101, %rd2, %rd99;
	ld.global.f64 	%fd71, [%rd101];
	add.f64 	%fd72, %fd70, %fd71;
	add.s64 	%rd102, %rd1, %rd99;
	st.global.f64 	[%rd102], %fd72;
$L__BB0_37:
	setp.eq.s32 	%p14, %r3, 0;
	@%p14 bra 	$L__BB0_39;
	mad.lo.s32 	%r39, %r2, 12, %r1;
	mul.wide.s32 	%rd103, %r39, 8;
	add.s64 	%rd104, %rd3, %rd103;
	ld.global.f64 	%fd73, [%rd104];
	add.s64 	%rd105, %rd2, %rd103;
	ld.global.f64 	%fd74, [%rd105];
	sub.f64 	%fd75, %fd73, %fd74;
	add.s64 	%rd106, %rd1, %rd103;
	st.global.f64 	[%rd106], %fd75;
	bra.uni 	$L__BB0_40;
$L__BB0_39:
	mad.lo.s32 	%r40, %r2, 12, %r1;
	mul.wide.s32 	%rd107, %r40, 8;
	add.s64 	%rd108, %rd3, %rd107;
	ld.global.f64 	%fd76, [%rd108];
	add.s64 	%rd109, %rd2, %rd107;
	ld.global.f64 	%fd77, [%rd109];
	add.f64 	%fd78, %fd76, %fd77;
	add.s64 	%rd110, %rd1, %rd107;
	st.global.f64 	[%rd110], %fd78;
$L__BB0_40:
	setp.eq.s32 	%p15, %r3, 0;
	@%p15 bra 	$L__BB0_42;
	mad.lo.s32 	%r41, %r2, 13, %r1;
	mul.wide.s32 	%rd111, %r41, 8;
	add.s64 	%rd112, %rd3, %rd111;
	ld.global.f64 	%fd79, [%rd112];
	add.s64 	%rd113, %rd2, %rd111;
	ld.global.f64 	%fd80, [%rd113];
	sub.f64 	%fd81, %fd79, %fd80;
	add.s64 	%rd114, %rd1, %rd111;
	st.global.f64 	[%rd114], %fd81;
	bra.uni 	$L__BB0_43;
$L__BB0_42:
	mad.lo.s32 	%r42, %r2, 13, %r1;
	mul.wide.s32 	%rd115, %r42, 8;
	add.s64 	%rd116, %rd3, %rd115;
	ld.global.f64 	%fd82, [%rd116];
	add.s64 	%rd117, %rd2, %rd115;
	ld.global.f64 	%fd83, [%rd117];
	add.f64 	%fd84, %fd82, %fd83;
	add.s64 	%rd118, %rd1, %rd115;
	st.global.f64 	[%rd118], %fd84;
$L__BB0_43:
	setp.eq.s32 	%p16, %r3, 0;
	@%p16 bra 	$L__BB0_45;
	mad.lo.s32 	%r43, %r2, 14, %r1;
	mul.wide.s32 	%rd119, %r43, 8;
	add.s64 	%rd120, %rd3, %rd119;
	ld.global.f64 	%fd85, [%rd120];
	add.s64 	%rd121, %rd2, %rd119;
	ld.global.f64 	%fd86, [%rd121];
	sub.f64 	%fd87, %fd85, %fd86;
	add.s64 	%rd122, %rd1, %rd119;
	st.global.f64 	[%rd122], %fd87;
	bra.uni 	$L__BB0_46;
$L__BB0_45:
	mad.lo.s32 	%r44, %r2, 14, %r1;
	mul.wide.s32 	%rd123, %r44, 8;
	add.s64 	%rd124, %rd3, %rd123;
	ld.global.f64 	%fd88, [%rd124];
	add.s64 	%rd125, %rd2, %rd123;
	ld.global.f64 	%fd89, [%rd125];
	add.f64 	%fd90, %fd88, %fd89;
	add.s64 	%rd126, %rd1, %rd123;
	st.global.f64 	[%rd126], %fd90;
$L__BB0_46:
	setp.eq.s32 	%p17, %r3, 0;
	@%p17 bra 	$L__BB0_48;
	mad.lo.s32 	%r45, %r2, 15, %r1;
	mul.wide.s32 	%rd127, %r45, 8;
	add.s64 	%rd128, %rd3, %rd127;
	ld.global.f64 	%fd91, [%rd128];
	add.s64 	%rd129, %rd2, %rd127;
	ld.global.f64 	%fd92, [%rd129];
	sub.f64 	%fd93, %fd91, %fd92;
	add.s64 	%rd130, %rd1, %rd127;
	st.global.f64 	[%rd130], %fd93;
	bra.uni 	$L__BB0_49;
$L__BB0_48:
	mad.lo.s32 	%r46, %r2, 15, %r1;
	mul.wide.s32 	%rd131, %r46, 8;
	add.s64 	%rd132, %rd3, %rd131;
	ld.global.f64 	%fd94, [%rd132];
	add.s64 	%rd133, %rd2, %rd131;
	ld.global.f64 	%fd95, [%rd133];
	add.f64 	%fd96, %fd94, %fd95;
	add.s64 	%rd134, %rd1, %rd131;
	st.global.f64 	[%rd134], %fd96;
$L__BB0_49:
	ret;

}


// ===== COMPILED SASS (sm_100) =====

	.target	sm_100

	.elftype	@"ET_EXEC"


//--------------------- .note.nv.tkinfo           --------------------------
	.section	.note.nv.tkinfo,"",@"SHT_NOTE"
	.sectionflags	@"SHF_NOTE_NV_TKINFO"
	.tkinfo
        /*0018*/ 	.word	0x00000002
        /*0030*/ 	.string	""
        /*0030*/ 	.string	"ptxas"
        /*0030*/ 	.string	"Cuda compilation tools, release 13.0, V13.0.88"
        /*0030*/ 	.string	"Build cuda_13.0.r13.0/compiler.36424714_0"
        /*0030*/ 	.string	"-arch sm_100 -m 64 "



//--------------------- .note.nv.cuinfo           --------------------------
	.section	.note.nv.cuinfo,"",@"SHT_NOTE"
	.sectionflags	@"SHF_NOTE_NV_CUINFO"
        /*0018*/ 	.short	0x0002
        /*001a*/ 	.short	0x0064
        /*001c*/ 	.short	0x0082
	.zero		2


//--------------------- .nv.info                  --------------------------
	.section	.nv.info,"",@"SHT_CUDA_INFO"
	.align	4


	//----- nvinfo : EIATTR_REGCOUNT
	.align		4
        /*0000*/ 	.byte	0x04, 0x2f
        /*0002*/ 	.short	(.L_1 - .L_0)
	.align		4
.L_0:
        /*0004*/ 	.word	index@(_Z6vecAddPdS_S_i)
        /*0008*/ 	.word	0x00000020


	//----- nvinfo : EIATTR_FRAME_SIZE
	.align		4
.L_1:
        /*000c*/ 	.byte	0x04, 0x11
        /*000e*/ 	.short	(.L_3 - .L_2)
	.align		4
.L_2:
        /*0010*/ 	.word	index@(_Z6vecAddPdS_S_i)
        /*0014*/ 	.word	0x00000000


	//----- nvinfo : EIATTR_MIN_STACK_SIZE
	.align		4
.L_3:
        /*0018*/ 	.byte	0x04, 0x12
        /*001a*/ 	.short	(.L_5 - .L_4)
	.align		4
.L_4:
        /*001c*/ 	.word	index@(_Z6vecAddPdS_S_i)
        /*0020*/ 	.word	0x00000000
.L_5:


//--------------------- .nv.compat                --------------------------
	.section	.nv.compat,"",@"SHT_CUDA_COMPAT_INFO"
	.align	4
        /*0000*/ 	.byte	0x02, 0x09, 0x00, 0x00, 0x02, 0x02, 0x01, 0x00, 0x02, 0x05, 0x05, 0x00, 0x03, 0x07, 0x01, 0x01
        /*0010*/ 	.byte	0x02, 0x03, 0x00, 0x00, 0x02, 0x06, 0x01, 0x00, 0x04, 0x0b, 0x08, 0x00, 0x01, 0x00, 0x00, 0x00
        /*0020*/ 	.byte	0x00, 0x00, 0x00, 0x00


//--------------------- .nv.info._Z6vecAddPdS_S_i --------------------------
	.section	.nv.info._Z6vecAddPdS_S_i,"",@"SHT_CUDA_INFO"
	.sectionflags	@""
	.align	4


	//----- nvinfo : EIATTR_CUDA_API_VERSION
	.align		4
        /*0000*/ 	.byte	0x04, 0x37
        /*0002*/ 	.short	(.L_7 - .L_6)
.L_6:
        /*0004*/ 	.word	0x00000082


	//----- nvinfo : EIATTR_KPARAM_INFO
	.align		4
.L_7:
        /*0008*/ 	.byte	0x04, 0x17
        /*000a*/ 	.short	(.L_9 - .L_8)
.L_8:
        /*000c*/ 	.word	0x00000000
        /*0010*/ 	.short	0x0003
        /*0012*/ 	.short	0x0018
        /*0014*/ 	.byte	0x00, 0xf0, 0x11, 0x00


	//----- nvinfo : EIATTR_KPARAM_INFO
	.align		4
.L_9:
        /*0018*/ 	.byte	0x04, 0x17
        /*001a*/ 	.short	(.L_11 - .L_10)
.L_10:
        /*001c*/ 	.word	0x00000000
        /*0020*/ 	.short	0x0002
        /*0022*/ 	.short	0x0010
        /*0024*/ 	.byte	0x00, 0xf5, 0x21, 0x00


	//----- nvinfo : EIATTR_KPARAM_INFO
	.align		4
.L_11:
        /*0028*/ 	.byte	0x04, 0x17
        /*002a*/ 	.short	(.L_13 - .L_12)
.L_12:
        /*002c*/ 	.word	0x00000000
        /*0030*/ 	.short	0x0001
        /*0032*/ 	.short	0x0008
        /*0034*/ 	.byte	0x00, 0xf5, 0x21, 0x00


	//----- nvinfo : EIATTR_KPARAM_INFO
	.align		4
.L_13:
        /*0038*/ 	.byte	0x04, 0x17
        /*003a*/ 	.short	(.L_15 - .L_14)
.L_14:
        /*003c*/ 	.word	0x00000000
        /*0040*/ 	.short	0x0000
        /*0042*/ 	.short	0x0000
        /*0044*/ 	.byte	0x00, 0xf5, 0x21, 0x00


	//----- nvinfo : EIATTR_SPARSE_MMA_MASK
	.align		4
.L_15:
        /*0048*/ 	.byte	0x03, 0x50
        /*004a*/ 	.short	0x0000


	//----- nvinfo : EIATTR_MAXREG_COUNT
	.align		4
        /*004c*/ 	.byte	0x03, 0x1b
        /*004e*/ 	.short	0x00ff


	//----- nvinfo : EIATTR_MERCURY_ISA_VERSION
	.align		4
        /*0050*/ 	.byte	0x03, 0x5f
        /*0052*/ 	.short	0x0101


	//----- nvinfo : EIATTR_VRC_CTA_INIT_COUNT
	.align		4
        /*0054*/ 	.byte	0x02, 0x4a
	.zero		1
	.zero		1


	//----- nvinfo : EIATTR_EXIT_INSTR_OFFSETS
	.align		4
        /*0058*/ 	.byte	0x04, 0x1c
        /*005a*/ 	.short	(.L_17 - .L_16)


	//   ....[0]....
.L_16:
        /*005c*/ 	.word	0x000000a0


	//   ....[1]....
        /*0060*/ 	.word	0x00001060


	//   ....[2]....
        /*0064*/ 	.word	0x000010f0


	//----- nvinfo : EIATTR_CRS_STACK_SIZE
	.align		4
.L_17:
        /*0068*/ 	.byte	0x04, 0x1e
        /*006a*/ 	.short	(.L_19 - .L_18)
.L_18:
        /*006c*/ 	.word	0x00000000


	//----- nvinfo : EIATTR_CBANK_PARAM_SIZE
	.align		4
.L_19:
        /*0070*/ 	.byte	0x03, 0x19
        /*0072*/ 	.short	0x001c


	//----- nvinfo : EIATTR_PARAM_CBANK
	.align		4
        /*0074*/ 	.byte	0x04, 0x0a
        /*0076*/ 	.short	(.L_21 - .L_20)
	.align		4
.L_20:
        /*0078*/ 	.word	index@(.nv.constant0._Z6vecAddPdS_S_i)
        /*007c*/ 	.short	0x0380
        /*007e*/ 	.short	0x001c


	//----- nvinfo : EIATTR_SW_WAR
	.align		4
.L_21:
        /*0080*/ 	.byte	0x04, 0x36
        /*0082*/ 	.short	(.L_23 - .L_22)
.L_22:
        /*0084*/ 	.word	0x00000008
.L_23:


//--------------------- .nv.callgraph             --------------------------
	.section	.nv.callgraph,"",@"SHT_CUDA_CALLGRAPH"
	.align	4
	.sectionentsize	8
	.align		4
        /*0000*/ 	.word	0x00000000
	.align		4
        /*0004*/ 	.word	0xffffffff
	.align		4
        /*0008*/ 	.word	0x00000000
	.align		4
        /*000c*/ 	.word	0xfffffffe
	.align		4
        /*0010*/ 	.word	0x00000000
	.align		4
        /*0014*/ 	.word	0xfffffffd
	.align		4
        /*0018*/ 	.word	0x00000000
	.align		4
        /*001c*/ 	.word	0xfffffffc


//--------------------- .text._Z6vecAddPdS_S_i    --------------------------
	.section	.text._Z6vecAddPdS_S_i,"ax",@progbits
	.align	128
        .global         _Z6vecAddPdS_S_i
        .type           _Z6vecAddPdS_S_i,@function
        .size           _Z6vecAddPdS_S_i,(.L_x_2 - _Z6vecAddPdS_S_i)
        .other          _Z6vecAddPdS_S_i,@"STO_CUDA_ENTRY STV_DEFAULT"
_Z6vecAddPdS_S_i:
.text._Z6vecAddPdS_S_i:
[----:B------:R-:W-:Y:S01]  /*0000*/  LDC R1, c[0x0][0x37c] ;  /* 0x0000df00ff017b82 */ /* 0x000fe20000000800 */
[----:B------:R-:W0:Y:S07]  /*0010*/  S2R R2, SR_TID.X ;  /* 0x0000000000027919 */ /* 0x000e2e0000002100 */
[----:B------:R-:W1:Y:S08]  /*0020*/  LDC R3, c[0x0][0x398] ;  /* 0x0000e600ff037b82 */ /* 0x000e700000000800 */
[----:B------:R-:W0:Y:S08]  /*0030*/  S2UR UR4, SR_CTAID.X ;  /* 0x00000000000479c3 */ /* 0x000e300000002500 */
[----:B------:R-:W0:Y:S01]  /*0040*/  LDC R9, c[0x0][0x360] ;  /* 0x0000d800ff097b82 */ /* 0x000e220000000800 */
[----:B-1----:R-:W-:-:S04]  /*0050*/  SHF.R.S32.HI R0, RZ, 0x1f, R3 ;  /* 0x0000001fff007819 */ /* 0x002fc80000011403 */
[----:B------:R-:W-:-:S04]  /*0060*/  LEA.HI R0, R0, R3, RZ, 0x4 ;  /* 0x0000000300007211 */ /* 0x000fc800078f20ff */
[----:B------:R-:W-:Y:S01]  /*0070*/  SHF.R.S32.HI R0, RZ, 0x4, R0 ;  /* 0x00000004ff007819 */ /* 0x000fe20000011400 */
[----:B0-----:R-:W-:-:S05]  /*0080*/  IMAD R9, R9, UR4, R2 ;  /* 0x0000000409097c24 */ /* 0x001fca000f8e0202 */
[----:B------:R-:W-:-:S13]  /*0090*/  ISETP.GE.AND P0, PT, R9, R0, PT ;  /* 0x000000000900720c */ /* 0x000fda0003f06270 */
[----:B------:R-:W-:Y:S05]  /*00a0*/  @P0 EXIT ;  /* 0x000000000000094d */ /* 0x000fea0003800000 */
[----:B------:R-:W0:Y:S01]  /*00b0*/  LDCU.128 UR8, c[0x0][0x380] ;  /* 0x00007000ff0877ac */ /* 0x000e220008000c00 */
[----:B------:R-:W-:Y:S01]  /*00c0*/  LOP3.LUT R8, R9, 0x1, RZ, 0xc0, !PT ;  /* 0x0000000109087812 */ /* 0x000fe200078ec0ff */
[----:B------:R-:W1:Y:S03]  /*00d0*/  LDCU.64 UR4, c[0x0][0x358] ;  /* 0x00006b00ff0477ac */ /* 0x000e660008000a00 */
[----:B------:R-:W-:Y:S01]  /*00e0*/  ISETP.NE.U32.AND P0, PT, R8, 0x1, PT ;  /* 0x000000010800780c */ /* 0x000fe20003f05070 */
[----:B------:R-:W2:-:S12]  /*00f0*/  LDCU.64 UR6, c[0x0][0x390] ;  /* 0x00007200ff0677ac */ /* 0x000e980008000a00 */
[----:B0-----:R-:W-:Y:S02]  /*0100*/  @P0 MOV R2, UR8 ;  /* 0x0000000800020c02 */ /* 0x001fe40008000f00 */
[----:B------:R-:W-:Y:S02]  /*0110*/  @P0 MOV R3, UR9 ;  /* 0x0000000900030c02 */ /* 0x000fe40008000f00 */
[----:B------:R-:W-:Y:S02]  /*0120*/  @P0 MOV R4, UR10 ;  /* 0x0000000a00040c02 */ /* 0x000fe40008000f00 */
[----:B------:R-:W-:Y:S01]  /*0130*/  @P0 MOV R5, UR11 ;  /* 0x0000000b00050c02 */ /* 0x000fe20008000f00 */
[----:B------:R-:W-:-:S04]  /*0140*/  @P0 IMAD.WIDE R10, R9, 0x8, R2 ;  /* 0x00000008090a0825 */ /* 0x000fc800078e0202 */
[----:B------:R-:W-:Y:S02]  /*0150*/  @P0 IMAD.WIDE R12, R9, 0x8, R4 ;  /* 0x00000008090c0825 */ /* 0x000fe400078e0204 */
[----:B-1----:R-:W3:Y:S04]  /*0160*/  @P0 LDG.E.64 R10, desc[UR4][R10.64] ;  /* 0x000000040a0a0981 */ /* 0x002ee8000c1e1b00 */
[----:B------:R-:W3:Y:S01]  /*0170*/  @P0 LDG.E.64 R12, desc[UR4][R12.64] ;  /* 0x000000040c0c0981 */ /* 0x000ee2000c1e1b00 */
[----:B--2---:R-:W-:Y:S02]  /*0180*/  @P0 MOV R6, UR6 ;  /* 0x0000000600060c02 */ /* 0x004fe40008000f00 */
[----:B------:R-:W-:Y:S02]  /*0190*/  @P0 MOV R7, UR7 ;  /* 0x0000000700070c02 */ /* 0x000fe40008000f00 */
[----:B------:R-:W-:-:S02]  /*01a0*/  @!P0 MOV R2, UR8 ;  /* 0x0000000800028c02 */ /* 0x000fc40008000f00 */
[----:B------:R-:W-:Y:S01]  /*01b0*/  @!P0 MOV R3, UR9 ;  /* 0x0000000900038c02 */ /* 0x000fe20008000f00 */
[C---:B------:R-:W-:Y:S01]  /*01c0*/  @P0 IMAD.WIDE R16, R9.reuse, 0x8, R6 ;  /* 0x0000000809100825 */ /* 0x040fe200078e0206 */
[----:B------:R-:W-:Y:S02]  /*01d0*/  @!P0 MOV R4, UR10 ;  /* 0x0000000a00048c02 */ /* 0x000fe40008000f00 */
[----:B------:R-:W-:Y:S01]  /*01e0*/  @!P0 MOV R5, UR11 ;  /* 0x0000000b00058c02 */ /* 0x000fe20008000f00 */
[----:B------:R-:W-:-:S04]  /*01f0*/  @!P0 IMAD.WIDE R24, R9, 0x8, R2 ;  /* 0x0000000809188825 */ /* 0x000fc800078e0202 */
[----:B------:R-:W-:Y:S01]  /*0200*/  @!P0 IMAD.WIDE R26, R9, 0x8, R4 ;  /* 0x00000008091a8825 */ /* 0x000fe200078e0204 */
[----:B---3--:R-:W-:-:S07]  /*0210*/  @P0 DADD R14, R10, R12 ;  /* 0x000000000a0e0229 */ /* 0x008fce000000000c */
[----:B------:R0:W-:Y:S04]  /*0220*/  @P0 STG.E.64 desc[UR4][R16.64], R14 ;  /* 0x0000000e10000986 */ /* 0x0001e8000c101b04 */
[----:B------:R-:W2:Y:S04]  /*0230*/  @!P0 LDG.E.64 R18, desc[UR4][R24.64] ;  /* 0x0000000418128981 */ /* 0x000ea8000c1e1b00 */
[----:B------:R-:W2:Y:S01]  /*0240*/  @!P0 LDG.E.64 R12, desc[UR4][R26.64] ;  /* 0x000000041a0c8981 */ /* 0x000ea2000c1e1b00 */
[----:B------:R-:W-:Y:S02]  /*0250*/  ISETP.NE.AND P1, PT, R8, RZ, PT ;  /* 0x000000ff0800720c */ /* 0x000fe40003f25270 */
[----:B------:R-:W-:-:S02]  /*0260*/  @!P0 MOV R6, UR6 ;  /* 0x0000000600068c02 */ /* 0x000fc40008000f00 */
[----:B------:R-:W-:Y:S02]  /*0270*/  @!P0 MOV R7, UR7 ;  /* 0x0000000700078c02 */ /* 0x000fe40008000f00 */
[C---:B------:R-:W-:Y:S01]  /*0280*/  IADD3 R11, PT, PT, R9.reuse, R0, RZ ;  /* 0x00000000090b7210 */ /* 0x040fe20007ffe0ff */
[----:B------:R-:W-:-:S06]  /*0290*/  @!P0 IMAD.WIDE R28, R9, 0x8, R6 ;  /* 0x00000008091c8825 */ /* 0x000fcc00078e0206 */
[----:B------:R-:W-:-:S04]  /*02a0*/  @P1 IMAD.WIDE R20, R11, 0x8, R2 ;  /* 0x000000080b141825 */ /* 0x000fc800078e0202 */
[----:B------:R-:W-:Y:S01]  /*02b0*/  @P1 IMAD.WIDE R22, R11, 0x8, R4 ;  /* 0x000000080b161825 */ /* 0x000fe200078e0204 */
[----:B--2---:R-:W-:-:S07]  /*02c0*/  @!P0 DADD R18, R18, -R12 ;  /* 0x0000000012128229 */ /* 0x004fce000000080c */
[----:B------:R1:W-:Y:S04]  /*02d0*/  @!P0 STG.E.64 desc[UR4][R28.64], R18 ;  /* 0x000000121c008986 */ /* 0x0003e8000c101b04 */
[----:B------:R-:W2:Y:S04]  /*02e0*/  @P1 LDG.E.64 R20, desc[UR4][R20.64] ;  /* 0x0000000414141981 */ /* 0x000ea8000c1e1b00 */
[----:B------:R-:W2:Y:S01]  /*02f0*/  @P1 LDG.E.64 R22, desc[UR4][R22.64] ;  /* 0x0000000416161981 */ /* 0x000ea2000c1e1b00 */
[----:B0-----:R-:W-:-:S04]  /*0300*/  @P1 IMAD.WIDE R16, R11, 0x8, R6 ;  /* 0x000000080b101825 */ /* 0x001fc800078e0206 */
[----:B------:R-:W-:-:S04]  /*0310*/  @!P1 IMAD.WIDE R24, R11, 0x8, R2 ;  /* 0x000000080b189825 */ /* 0x000fc800078e0202 */
[----:B------:R-:W-:Y:S01]  /*0320*/  @!P1 IMAD.WIDE R26, R11, 0x8, R4 ;  /* 0x000000080b1a9825 */ /* 0x000fe200078e0204 */
[----:B--2---:R-:W-:-:S07]  /*0330*/  @P1 DADD R14, R20, -R22 ;  /* 0x00000000140e1229 */ /* 0x004fce0000000816 */
[----:B------:R0:W-:Y:S04]  /*0340*/  @P1 STG.E.64 desc[UR4][R16.64], R14 ;  /* 0x0000000e10001986 */ /* 0x0001e8000c101b04 */
[----:B------:R-:W2:Y:S04]  /*0350*/  @!P1 LDG.E.64 R24, desc[UR4][R24.64] ;  /* 0x0000000418189981 */ /* 0x000ea8000c1e1b00 */
[----:B------:R-:W2:Y:S01]  /*0360*/  @!P1 LDG.E.64 R26, desc[UR4][R26.64] ;  /* 0x000000041a1a9981 */ /* 0x000ea2000c1e1b00 */
[----:B------:R-:W-:Y:S01]  /*0370*/  LEA R13, R0, R9, 0x1 ;  /* 0x00000009000d7211 */ /* 0x000fe200078e08ff */
[----:B-1----:R-:W-:-:S04]  /*0380*/  @!P1 IMAD.WIDE R28, R11, 0x8, R6 ;  /* 0x000000080b1c9825 */ /* 0x002fc800078e0206 */
[----:B------:R-:W-:-:S04]  /*0390*/  @P1 IMAD.WIDE R18, R13, 0x8, R2 ;  /* 0x000000080d121825 */ /* 0x000fc800078e0202 */
[----:B------:R-:W-:Y:S01]  /*03a0*/  @P1 IMAD.WIDE R20, R13, 0x8, R4 ;  /* 0x000000080d141825 */ /* 0x000fe200078e0204 */
[----:B--2---:R-:W-:-:S07]  /*03b0*/  @!P1 DADD R24, R24, R26 ;  /* 0x0000000018189229 */ /* 0x004fce000000001a */
        /* <DEDUP_REMOVED lines=10> */
[----:B------:R-:W-:Y:S02]  /*0460*/  IMAD R11, R0, 0x3, R9 ;  /* 0x00000003000b7824 */ /* 0x000fe400078e0209 */
        /* <DEDUP_REMOVED lines=179> */
[----:B------:R-:W-:Y:S01]  /*0fa0*/  @!P1 IMAD.WIDE R12, R13, 0x8, R6 ;  /* 0x000000080d0c9825 */ /* 0x000fe200078e0206 */
[----:B--2---:R-:W-:-:S07]  /*0fb0*/  @!P1 DADD R20, R20, R22 ;  /* 0x0000000014149229 */ /* 0x004fce0000000016 */
[----:B------:R1:W-:Y:S01]  /*0fc0*/  @!P1 STG.E.64 desc[UR4][R12.64], R20 ;  /* 0x000000140c009986 */ /* 0x0003e2000c101b04 */
[----:B------:R-:W-:Y:S05]  /*0fd0*/  @!P1 BRA `(.L_x_0) ;  /* 0x0000000000249947 */ /* 0x000fea0003800000 */
[----:B------:R-:W-:-:S04]  /*0fe0*/  IMAD R11, R0, 0xf, R9 ;  /* 0x0000000f000b7824 */ /* 0x000fc800078e0209 */
[----:B------:R-:W-:-:S04]  /*0ff0*/  IMAD.WIDE R2, R11, 0x8, R2 ;  /* 0x000000080b027825 */ /* 0x000fc800078e0202 */
[C---:B------:R-:W-:Y:S02]  /*1000*/  IMAD.WIDE R4, R11.reuse, 0x8, R4 ;  /* 0x000000080b047825 */ /* 0x040fe400078e0204 */
[----:B------:R-:W2:Y:S04]  /*1010*/  LDG.E.64 R2, desc[UR4][R2.64] ;  /* 0x0000000402027981 */ /* 0x000ea8000c1e1b00 */
[----:B------:R-:W2:Y:S01]  /*1020*/  LDG.E.64 R4, desc[UR4][R4.64] ;  /* 0x0000000404047981 */ /* 0x000ea2000c1e1b00 */
[----:B------:R-:W-:Y:S01]  /*1030*/  IMAD.WIDE R6, R11, 0x8, R6 ;  /* 0x000000080b067825 */ /* 0x000fe200078e0206 */
[----:B--2---:R-:W-:-:S07]  /*1040*/  DADD R8, R2, -R4 ;  /* 0x0000000002087229 */ /* 0x004fce0000000804 */
[----:B------:R-:W-:Y:S01]  /*1050*/  STG.E.64 desc[UR4][R6.64], R8 ;  /* 0x0000000806007986 */ /* 0x000fe2000c101b04 */
[----:B------:R-:W-:Y:S05]  /*1060*/  EXIT ;  /* 0x000000000000794d */ /* 0x000fea0003800000 */
.L_x_0:
[----:B------:R-:W-:-:S04]  /*1070*/  IMAD R11, R0, 0xf, R9 ;  /* 0x0000000f000b7824 */ /* 0x000fc800078e0209 */
[----:B------:R-:W-:-:S04]  /*1080*/  IMAD.WIDE R4, R11, 0x8, R4 ;  /* 0x000000080b047825 */ /* 0x000fc800078e0204 */
[C---:B------:R-:W-:Y:S02]  /*1090*/  IMAD.WIDE R8, R11.reuse, 0x8, R2 ;  /* 0x000000080b087825 */ /* 0x040fe400078e0202 */
[----:B------:R-:W2:Y:S04]  /*10a0*/  LDG.E.64 R4, desc[UR4][R4.64] ;  /* 0x0000000404047981 */ /* 0x000ea8000c1e1b00 */
[----:B------:R-:W2:Y:S01]  /*10b0*/  LDG.E.64 R2, desc[UR4][R8.64] ;  /* 0x0000000408027981 */ /* 0x000ea2000c1e1b00 */
[----:B------:R-:W-:Y:S01]  /*10c0*/  IMAD.WIDE R6, R11, 0x8, R6 ;  /* 0x000000080b067825 */ /* 0x000fe200078e0206 */
[----:B--2---:R-:W-:-:S07]  /*10d0*/  DADD R2, R2, R4 ;  /* 0x0000000002027229 */ /* 0x004fce0000000004 */
[----:B------:R-:W-:Y:S01]  /*10e0*/  STG.E.64 desc[UR4][R6.64], R2 ;  /* 0x0000000206007986 */ /* 0x000fe2000c101b04 */
[----:B------:R-:W-:Y:S05]  /*10f0*/  EXIT ;  /* 0x000000000000794d */ /* 0x000fea0003800000 */
.L_x_1:
[----:B------:R-:W-:-:S00]  /*1100*/  BRA `(.L_x_1) ;  /* 0xfffffffc00fc7947 */ /* 0x000fc0000383ffff */
[----:B------:R-:W-:-:S00]  /*1110*/  NOP ;  /* 0x0000000000007918 */ /* 0x000fc00000000000 */
        /* <DEDUP_REMOVED lines=14> */
.L_x_2:


//--------------------- .nv.shared.reserved.0     --------------------------
	.section	.nv.shared.reserved.0,"aw",@nobits
	.weak		__nv_reservedSMEM_offset_0_alias
	.size		__nv_reservedSMEM_offset_0_alias, 0, 64
	.other		__nv_reservedSMEM_offset_0_alias,@"STO_CUDA_RESERVED_SHARED STV_DEFAULT"
__nv_reservedSMEM_offset_0_alias:
	.zero		0
	.zero		64


//--------------------- .nv.constant0._Z6vecAddPdS_S_i --------------------------
	.section	.nv.constant0._Z6vecAddPdS_S_i,"a",@progbits
	.sectionflags	@""
	.align	4
.nv.constant0._Z6vecAddPdS_S_i:
	.zero		924


//--------------------- SYMBOLS --------------------------

	.type		.nv.reservedSmem.offset0,@object
	.size		.nv.reservedSmem.offset0,0x4
